//
// Generated by NVIDIA NVVM Compiler
//
// Compiler Build ID: CL-36424714
// Cuda compilation tools, release 13.0, V13.0.88
// Based on NVVM 20.0.0
//

.version 9.0
.target sm_100
.address_size 64

	// .globl	_Z25gpu_matrix_multiplicationPiS_S_i

.visible .entry _Z25gpu_matrix_multiplicationPiS_S_i(
	.param .u64 .ptr .align 1 _Z25gpu_matrix_multiplicationPiS_S_i_param_0,
	.param .u64 .ptr .align 1 _Z25gpu_matrix_multiplicationPiS_S_i_param_1,
	.param .u64 .ptr .align 1 _Z25gpu_matrix_multiplicationPiS_S_i_param_2,
	.param .u32 _Z25gpu_matrix_multiplicationPiS_S_i_param_3
)
{
	.reg .pred 	%p<10>;
	.reg .b32 	%r<83>;
	.reg .b64 	%rd<71>;

	ld.param.u64 	%rd23, [_Z25gpu_matrix_multiplicationPiS_S_i_param_0];
	ld.param.u64 	%rd24, [_Z25gpu_matrix_multiplicationPiS_S_i_param_1];
	ld.param.u64 	%rd22, [_Z25gpu_matrix_multiplicationPiS_S_i_param_2];
	ld.param.u32 	%r15, [_Z25gpu_matrix_multiplicationPiS_S_i_param_3];
	cvta.to.global.u64 	%rd1, %rd24;
	cvta.to.global.u64 	%rd2, %rd23;
	mov.u32 	%r16, %ntid.y;
	mov.u32 	%r17, %ctaid.y;
	mov.u32 	%r18, %tid.y;
	mad.lo.s32 	%r1, %r16, %r17, %r18;
	mov.u32 	%r19, %ntid.x;
	mov.u32 	%r20, %ctaid.x;
	mov.u32 	%r21, %tid.x;
	mad.lo.s32 	%r2, %r19, %r20, %r21;
	max.s32 	%r22, %r1, %r2;
	setp.ge.s32 	%p1, %r22, %r15;
	@%p1 bra 	$L__BB0_13;
	cvt.u64.u32 	%rd3, %r15;
	mul.lo.s32 	%r25, %r15, %r1;
	cvt.u64.u32 	%rd4, %r25;
	cvt.s64.s32 	%rd5, %r2;
	setp.lt.u32 	%p2, %r15, 8;
	mov.b32 	%r82, 0;
	mov.b64 	%rd69, 0;
	@%p2 bra 	$L__BB0_4;
	and.b64  	%rd69, %rd3, 2147483640;
	shl.b64 	%rd26, %rd5, 2;
	add.s64 	%rd66, %rd1, %rd26;
	shl.b64 	%rd8, %rd3, 5;
	shl.b64 	%rd27, %rd4, 2;
	add.s64 	%rd28, %rd27, %rd2;
	add.s64 	%rd65, %rd28, 16;
	shl.b64 	%rd10, %rd3, 2;
	mov.b32 	%r82, 0;
	mov.u64 	%rd67, %rd69;
$L__BB0_3:
	.pragma "nounroll";
	ld.global.u32 	%r27, [%rd65+-16];
	ld.global.u32 	%r28, [%rd66];
	mad.lo.s32 	%r29, %r28, %r27, %r82;
	ld.global.u32 	%r30, [%rd65+-12];
	add.s64 	%rd29, %rd66, %rd10;
	ld.global.u32 	%r31, [%rd29];
	mad.lo.s32 	%r32, %r31, %r30, %r29;
	ld.global.u32 	%r33, [%rd65+-8];
	add.s64 	%rd30, %rd29, %rd10;
	ld.global.u32 	%r34, [%rd30];
	mad.lo.s32 	%r35, %r34, %r33, %r32;
	ld.global.u32 	%r36, [%rd65+-4];
	add.s64 	%rd31, %rd30, %rd10;
	ld.global.u32 	%r37, [%rd31];
	mad.lo.s32 	%r38, %r37, %r36, %r35;
	ld.global.u32 	%r39, [%rd65];
	add.s64 	%rd32, %rd31, %rd10;
	ld.global.u32 	%r40, [%rd32];
	mad.lo.s32 	%r41, %r40, %r39, %r38;
	ld.global.u32 	%r42, [%rd65+4];
	add.s64 	%rd33, %rd32, %rd10;
	ld.global.u32 	%r43, [%rd33];
	mad.lo.s32 	%r44, %r43, %r42, %r41;
	ld.global.u32 	%r45, [%rd65+8];
	add.s64 	%rd34, %rd33, %rd10;
	ld.global.u32 	%r46, [%rd34];
	mad.lo.s32 	%r47, %r46, %r45, %r44;
	ld.global.u32 	%r48, [%rd65+12];
	add.s64 	%rd35, %rd34, %rd10;
	ld.global.u32 	%r49, [%rd35];
	mad.lo.s32 	%r82, %r49, %r48, %r47;
	add.s64 	%rd67, %rd67, -8;
	add.s64 	%rd66, %rd66, %rd8;
	add.s64 	%rd65, %rd65, 32;
	setp.ne.s64 	%p3, %rd67, 0;
	@%p3 bra 	$L__BB0_3;
$L__BB0_4:
	and.b32  	%r50, %r15, 7;
	setp.eq.s32 	%p4, %r50, 0;
	@%p4 bra 	$L__BB0_12;
	and.b64  	%rd36, %rd3, 7;
	add.s64 	%rd37, %rd36, -1;
	setp.lt.u64 	%p5, %rd37, 3;
	@%p5 bra 	$L__BB0_7;
	add.s64 	%rd38, %rd69, %rd4;
	shl.b64 	%rd39, %rd38, 2;
	add.s64 	%rd40, %rd2, %rd39;
	ld.global.u32 	%r52, [%rd40];
	mad.lo.s64 	%rd41, %rd69, %rd3, %rd5;
	shl.b64 	%rd42, %rd41, 2;
	add.s64 	%rd43, %rd1, %rd42;
	ld.global.u32 	%r53, [%rd43];
	mad.lo.s32 	%r54, %r53, %r52, %r82;
	ld.global.u32 	%r55, [%rd40+4];
	shl.b64 	%rd44, %rd3, 2;
	add.s64 	%rd45, %rd43, %rd44;
	ld.global.u32 	%r56, [%rd45];
	mad.lo.s32 	%r57, %r56, %r55, %r54;
	ld.global.u32 	%r58, [%rd40+8];
	add.s64 	%rd46, %rd45, %rd44;
	ld.global.u32 	%r59, [%rd46];
	mad.lo.s32 	%r60, %r59, %r58, %r57;
	ld.global.u32 	%r61, [%rd40+12];
	add.s64 	%rd47, %rd46, %rd44;
	ld.global.u32 	%r62, [%rd47];
	mad.lo.s32 	%r82, %r62, %r61, %r60;
	add.s64 	%rd69, %rd69, 4;
$L__BB0_7:
	and.b32  	%r64, %r15, 3;
	setp.eq.s32 	%p6, %r64, 0;
	@%p6 bra 	$L__BB0_12;
	setp.eq.s32 	%p7, %r64, 1;
	@%p7 bra 	$L__BB0_10;
	add.s64 	%rd48, %rd69, %rd4;
	shl.b64 	%rd49, %rd48, 2;
	add.s64 	%rd50, %rd2, %rd49;
	ld.global.u32 	%r65, [%rd50];
	mad.lo.s64 	%rd51, %rd69, %rd3, %rd5;
	shl.b64 	%rd52, %rd51, 2;
	add.s64 	%rd53, %rd1, %rd52;
	ld.global.u32 	%r66, [%rd53];
	mad.lo.s32 	%r67, %r66, %r65, %r82;
	ld.global.u32 	%r68, [%rd50+4];
	shl.b64 	%rd54, %rd3, 2;
	add.s64 	%rd55, %rd53, %rd54;
	ld.global.u32 	%r69, [%rd55];
	mad.lo.s32 	%r82, %r69, %r68, %r67;
	add.s64 	%rd69, %rd69, 2;
$L__BB0_10:
	and.b32  	%r70, %r15, 1;
	setp.eq.b32 	%p8, %r70, 1;
	not.pred 	%p9, %p8;
	@%p9 bra 	$L__BB0_12;
	add.s64 	%rd56, %rd69, %rd4;
	shl.b64 	%rd57, %rd56, 2;
	add.s64 	%rd58, %rd2, %rd57;
	ld.global.u32 	%r71, [%rd58];
	mad.lo.s64 	%rd59, %rd69, %rd3, %rd5;
	shl.b64 	%rd60, %rd59, 2;
	add.s64 	%rd61, %rd1, %rd60;
	ld.global.u32 	%r72, [%rd61];
	mad.lo.s32 	%r82, %r72, %r71, %r82;
$L__BB0_12:
	cvt.u32.u64 	%r73, %rd4;
	add.s32 	%r74, %r73, %r2;
	cvta.to.global.u64 	%rd62, %rd22;
	mul.wide.s32 	%rd63, %r74, 4;
	add.s64 	%rd64, %rd62, %rd63;
	st.global.u32 	[%rd64], %r82;
$L__BB0_13:
	ret;

}


// ===== COMPILED SASS (sm_100) =====

	.target	sm_100

	.elftype	@"ET_EXEC"


//--------------------- .note.nv.tkinfo           --------------------------
	.section	.note.nv.tkinfo,"",@"SHT_NOTE"
	.sectionflags	@"SHF_NOTE_NV_TKINFO"
	.tkinfo
        /*0018*/ 	.word	0x00000002
        /*0030*/ 	.string	""
        /*0030*/ 	.string	"ptxas"
        /*0030*/ 	.string	"Cuda compilation tools, release 13.0, V13.0.88"
        /*0030*/ 	.string	"Build cuda_13.0.r13.0/compiler.36424714_0"
        /*0030*/ 	.string	"-arch sm_100 -m 64 "



//--------------------- .note.nv.cuinfo           --------------------------
	.section	.note.nv.cuinfo,"",@"SHT_NOTE"
	.sectionflags	@"SHF_NOTE_NV_CUINFO"
        /*0018*/ 	.short	0x0002
        /*001a*/ 	.short	0x0064
        /*001c*/ 	.short	0x0082
	.zero		2


//--------------------- .nv.info                  --------------------------
	.section	.nv.info,"",@"SHT_CUDA_INFO"
	.align	4


	//----- nvinfo : EIATTR_REGCOUNT
	.align		4
        /*0000*/ 	.byte	0x04, 0x2f
        /*0002*/ 	.short	(.L_1 - .L_0)
	.align		4
.L_0:
        /*0004*/ 	.word	index@(_Z25gpu_matrix_multiplicationPiS_S_i)
        /*0008*/ 	.word	0x00000020


	//----- nvinfo : EIATTR_FRAME_SIZE
	.align		4
.L_1:
        /*000c*/ 	.byte	0x04, 0x11
        /*000e*/ 	.short	(.L_3 - .L_2)
	.align		4
.L_2:
        /*0010*/ 	.word	index@(_Z25gpu_matrix_multiplicationPiS_S_i)
        /*0014*/ 	.word	0x00000000


	//----- nvinfo : EIATTR_MIN_STACK_SIZE
	.align		4
.L_3:
        /*0018*/ 	.byte	0x04, 0x12
        /*001a*/ 	.short	(.L_5 - .L_4)
	.align		4
.L_4:
        /*001c*/ 	.word	index@(_Z25gpu_matrix_multiplicationPiS_S_i)
        /*0020*/ 	.word	0x00000000
.L_5:


//--------------------- .nv.compat                --------------------------
	.section	.nv.compat,"",@"SHT_CUDA_COMPAT_INFO"
	.align	4
        /*0000*/ 	.byte	0x02, 0x09, 0x00, 0x00, 0x02, 0x02, 0x01, 0x00, 0x02, 0x05, 0x05, 0x00, 0x03, 0x07, 0x01, 0x01
        /*0010*/ 	.byte	0x02, 0x03, 0x00, 0x00, 0x02, 0x06, 0x01, 0x00, 0x04, 0x0b, 0x08, 0x00, 0x09, 0x00, 0x00, 0x00
        /*0020*/ 	.byte	0x00, 0x00, 0x00, 0x00


//--------------------- .nv.info._Z25gpu_matrix_multiplicationPiS_S_i --------------------------
	.section	.nv.info._Z25gpu_matrix_multiplicationPiS_S_i,"",@"SHT_CUDA_INFO"
	.sectionflags	@""
	.align	4


	//----- nvinfo : EIATTR_CUDA_API_VERSION
	.align		4
        /*0000*/ 	.byte	0x04, 0x37
        /*0002*/ 	.short	(.L_7 - .L_6)
.L_6:
        /*0004*/ 	.word	0x00000082


	//----- nvinfo : EIATTR_KPARAM_INFO
	.align		4
.L_7:
        /*0008*/ 	.byte	0x04, 0x17
        /*000a*/ 	.short	(.L_9 - .L_8)
.L_8:
        /*000c*/ 	.word	0x00000000
        /*0010*/ 	.short	0x0003
        /*0012*/ 	.short	0x0018
        /*0014*/ 	.byte	0x00, 0xf0, 0x11, 0x00


	//----- nvinfo : EIATTR_KPARAM_INFO
	.align		4
.L_9:
        /*0018*/ 	.byte	0x04, 0x17
        /*001a*/ 	.short	(.L_11 - .L_10)
.L_10:
        /*001c*/ 	.word	0x00000000
        /*0020*/ 	.short	0x0002
        /*0022*/ 	.short	0x0010
        /*0024*/ 	.byte	0x00, 0xf5, 0x21, 0x00


	//----- nvinfo : EIATTR_KPARAM_INFO
	.align		4
.L_11:
        /*0028*/ 	.byte	0x04, 0x17
        /*002a*/ 	.short	(.L_13 - .L_12)
.L_12:
        /*002c*/ 	.word	0x00000000
        /*0030*/ 	.short	0x0001
        /*0032*/ 	.short	0x0008
        /*0034*/ 	.byte	0x00, 0xf5, 0x21, 0x00


	//----- nvinfo : EIATTR_KPARAM_INFO
	.align		4
.L_13:
        /*0038*/ 	.byte	0x04, 0x17
        /*003a*/ 	.short	(.L_15 - .L_14)
.L_14:
        /*003c*/ 	.word	0x00000000
        /*0040*/ 	.short	0x0000
        /*0042*/ 	.short	0x0000
        /*0044*/ 	.byte	0x00, 0xf5, 0x21, 0x00


	//----- nvinfo : EIATTR_SPARSE_MMA_MASK
	.align		4
.L_15:
        /*0048*/ 	.byte	0x03, 0x50
        /*004a*/ 	.short	0x0000


	//----- nvinfo : EIATTR_MAXREG_COUNT
	.align		4
        /*004c*/ 	.byte	0x03, 0x1b
        /*004e*/ 	.short	0x00ff


	//----- nvinfo : EIATTR_MERCURY_ISA_VERSION
	.align		4
        /*0050*/ 	.byte	0x03, 0x5f
        /*0052*/ 	.short	0x0101


	//----- nvinfo : EIATTR_VRC_CTA_INIT_COUNT
	.align		4
        /*0054*/ 	.byte	0x02, 0x4a
	.zero		1
	.zero		1


	//----- nvinfo : EIATTR_EXIT_INSTR_OFFSETS
	.align		4
        /*0058*/ 	.byte	0x04, 0x1c
        /*005a*/ 	.short	(.L_17 - .L_16)


	//   ....[0]....
.L_16:
        /*005c*/ 	.word	0x000000c0


	//   ....[1]....
        /*0060*/ 	.word	0x00000ab0


	//----- nvinfo : EIATTR_CBANK_PARAM_SIZE
	.align		4
.L_17:
        /*0064*/ 	.byte	0x03, 0x19
        /*0066*/ 	.short	0x001c


	//----- nvinfo : EIATTR_PARAM_CBANK
	.align		4
        /*0068*/ 	.byte	0x04, 0x0a
        /*006a*/ 	.short	(.L_19 - .L_18)
	.align		4
.L_18:
        /*006c*/ 	.word	index@(.nv.constant0._Z25gpu_matrix_multiplicationPiS_S_i)
        /*0070*/ 	.short	0x0380
        /*0072*/ 	.short	0x001c


	//----- nvinfo : EIATTR_SW_WAR
	.align		4
.L_19:
        /*0074*/ 	.byte	0x04, 0x36
        /*0076*/ 	.short	(.L_21 - .L_20)
.L_20:
        /*0078*/ 	.word	0x00000008
.L_21:


//--------------------- .nv.callgraph             --------------------------
	.section	.nv.callgraph,"",@"SHT_CUDA_CALLGRAPH"
	.align	4
	.sectionentsize	8
	.align		4
        /*0000*/ 	.word	0x00000000
	.align		4
        /*0004*/ 	.word	0xffffffff
	.align		4
        /*0008*/ 	.word	0x00000000
	.align		4
        /*000c*/ 	.word	0xfffffffe
	.align		4
        /*0010*/ 	.word	0x00000000
	.align		4
        /*0014*/ 	.word	0xfffffffd
	.align		4
        /*0018*/ 	.word	0x00000000
	.align		4
        /*001c*/ 	.word	0xfffffffc


//--------------------- .text._Z25gpu_matrix_multiplicationPiS_S_i --------------------------
	.section	.text._Z25gpu_matrix_multiplicationPiS_S_i,"ax",@progbits
	.align	128
        .global         _Z25gpu_matrix_multiplicationPiS_S_i
        .type           _Z25gpu_matrix_multiplicationPiS_S_i,@function
        .size           _Z25gpu_matrix_multiplicationPiS_S_i,(.L_x_6 - _Z25gpu_matrix_multiplicationPiS_S_i)
        .other          _Z25gpu_matrix_multiplicationPiS_S_i,@"STO_CUDA_ENTRY STV_DEFAULT"
_Z25gpu_matrix_multiplicationPiS_S_i:
.text._Z25gpu_matrix_multiplicationPiS_S_i:
[----:B------:R-:W-:Y:S01]  /*0000*/  LDC R1, c[0x0][0x37c] ;  /* 0x0000df00ff017b82 */ /* 0x000fe20000000800 */
[----:B------:R-:W0:Y:S01]  /*0010*/  S2R R19, SR_CTAID.Y ;  /* 0x0000000000137919 */ /* 0x000e220000002600 */
[----:B------:R-:W0:Y:S06]  /*0020*/  LDCU UR4, c[0x0][0x364] ;  /* 0x00006c80ff0477ac */ /* 0x000e2c0008000800 */
[----:B------:R-:W1:Y:S01]  /*0030*/  LDC R17, c[0x0][0x398] ;  /* 0x0000e600ff117b82 */ /* 0x000e620000000800 */
[----:B------:R-:W0:Y:S01]  /*0040*/  S2R R0, SR_TID.Y ;  /* 0x0000000000007919 */ /* 0x000e220000002200 */
[----:B------:R-:W2:Y:S01]  /*0050*/  LDCU UR5, c[0x0][0x360] ;  /* 0x00006c00ff0577ac */ /* 0x000ea20008000800 */
[----:B------:R-:W2:Y:S01]  /*0060*/  S2R R2, SR_CTAID.X ;  /* 0x0000000000027919 */ /* 0x000ea20000002500 */
[----:B------:R-:W2:Y:S01]  /*0070*/  S2R R3, SR_TID.X ;  /* 0x0000000000037919 */ /* 0x000ea20000002100 */
[----:B0-----:R-:W-:-:S02]  /*0080*/  IMAD R19, R19, UR4, R0 ;  /* 0x0000000413137c24 */ /* 0x001fc4000f8e0200 */
[----:B--2---:R-:W-:-:S05]  /*0090*/  IMAD R2, R2, UR5, R3 ;  /* 0x0000000502027c24 */ /* 0x004fca000f8e0203 */
[----:B------:R-:W-:-:S04]  /*00a0*/  VIMNMX R0, PT, PT, R19, R2, !PT ;  /* 0x0000000213007248 */ /* 0x000fc80007fe0100 */
[----:B-1----:R-:W-:-:S13]  /*00b0*/  ISETP.GE.AND P0, PT, R0, R17, PT ;  /* 0x000000110000720c */ /* 0x002fda0003f06270 */
[----:B------:R-:W-:Y:S05]  /*00c0*/  @P0 EXIT ;  /* 0x000000000000094d */ /* 0x000fea0003800000 */
[C---:B------:R-:W-:Y:S01]  /*00d0*/  ISETP.GE.U32.AND P0, PT, R17.reuse, 0x8, PT ;  /* 0x000000081100780c */ /* 0x040fe20003f06070 */
[----:B------:R-:W0:Y:S01]  /*00e0*/  LDCU.64 UR4, c[0x0][0x358] ;  /* 0x00006b00ff0477ac */ /* 0x000e220008000a00 */
[----:B------:R-:W-:Y:S01]  /*00f0*/  LOP3.LUT P1, RZ, R17, 0x7, RZ, 0xc0, !PT ;  /* 0x0000000711ff7812 */ /* 0x000fe2000782c0ff */
[----:B------:R-:W-:Y:S01]  /*0100*/  IMAD R19, R19, R17, RZ ;  /* 0x0000001113137224 */ /* 0x000fe200078e02ff */
[----:B------:R-:W-:Y:S01]  /*0110*/  SHF.R.S32.HI R3, RZ, 0x1f, R2 ;  /* 0x0000001fff037819 */ /* 0x000fe20000011402 */
[----:B------:R-:W-:Y:S02]  /*0120*/  IMAD.MOV.U32 R7, RZ, RZ, RZ ;  /* 0x000000ffff077224 */ /* 0x000fe400078e00ff */
[----:B------:R-:W-:Y:S02]  /*0130*/  IMAD.MOV.U32 R16, RZ, RZ, RZ ;  /* 0x000000ffff107224 */ /* 0x000fe400078e00ff */
[----:B------:R-:W-:-:S04]  /*0140*/  IMAD.MOV.U32 R18, RZ, RZ, RZ ;  /* 0x000000ffff127224 */ /* 0x000fc800078e00ff */
[----:B------:R-:W-:Y:S05]  /*0150*/  @!P0 BRA `(.L_x_0) ;  /* 0x0000000400008947 */ /* 0x000fea0003800000 */
[----:B------:R-:W1:Y:S01]  /*0160*/  LDCU.128 UR8, c[0x0][0x380] ;  /* 0x00007000ff0877ac */ /* 0x000e620008000c00 */
[C---:B------:R-:W-:Y:S01]  /*0170*/  LOP3.LUT R16, R17.reuse, 0x7ffffff8, RZ, 0xc0, !PT ;  /* 0x7ffffff811107812 */ /* 0x040fe200078ec0ff */
[----:B------:R-:W-:Y:S01]  /*0180*/  IMAD.SHL.U32 R21, R17, 0x4, RZ ;  /* 0x0000000411157824 */ /* 0x000fe200078e00ff */
[----:B------:R-:W-:Y:S01]  /*0190*/  SHF.R.U32.HI R23, RZ, 0x1e, R17 ;  /* 0x0000001eff177819 */ /* 0x000fe20000011611 */
[----:B------:R-:W-:Y:S02]  /*01a0*/  IMAD.MOV.U32 R18, RZ, RZ, RZ ;  /* 0x000000ffff127224 */ /* 0x000fe400078e00ff */
[----:B------:R-:W-:Y:S02]  /*01b0*/  IMAD.MOV.U32 R7, RZ, RZ, RZ ;  /* 0x000000ffff077224 */ /* 0x000fe400078e00ff */
[----:B------:R-:W-:Y:S02]  /*01c0*/  IMAD.MOV.U32 R22, RZ, RZ, RZ ;  /* 0x000000ffff167224 */ /* 0x000fe400078e00ff */
[----:B------:R-:W-:Y:S01]  /*01d0*/  IMAD.MOV.U32 R24, RZ, RZ, R16 ;  /* 0x000000ffff187224 */ /* 0x000fe200078e0010 */
[----:B-1----:R-:W-:-:S02]  /*01e0*/  LEA R20, P0, R2, UR10, 0x2 ;  /* 0x0000000a02147c11 */ /* 0x002fc4000f8010ff */
[C---:B------:R-:W-:Y:S02]  /*01f0*/  LEA R9, P2, R19.reuse, UR8, 0x2 ;  /* 0x0000000813097c11 */ /* 0x040fe4000f8410ff */
[----:B------:R-:W-:Y:S02]  /*0200*/  LEA.HI.X R0, R2, UR11, R3, 0x2, P0 ;  /* 0x0000000b02007c11 */ /* 0x000fe400080f1403 */
[----:B------:R-:W-:Y:S02]  /*0210*/  LEA.HI.X R5, R19, UR9, RZ, 0x2, P2 ;  /* 0x0000000913057c11 */ /* 0x000fe400090f14ff */
[----:B------:R-:W-:-:S05]  /*0220*/  IADD3 R9, P0, PT, R9, 0x10, RZ ;  /* 0x0000001009097810 */ /* 0x000fca0007f1e0ff */
[----:B------:R-:W-:-:S08]  /*0230*/  IMAD.X R5, RZ, RZ, R5, P0 ;  /* 0x000000ffff057224 */ /* 0x000fd000000e0605 */
.L_x_1:
[----:B------:R-:W-:Y:S01]  /*0240*/  IMAD.MOV.U32 R26, RZ, RZ, R20 ;  /* 0x000000ffff1a7224 */ /* 0x000fe200078e0014 */
[----:B------:R-:W-:Y:S01]  /*0250*/  IADD3 R8, P0, PT, R21, R20, RZ ;  /* 0x0000001415087210 */ /* 0x000fe20007f1e0ff */
[----:B------:R-:W-:Y:S02]  /*0260*/  IMAD.MOV.U32 R4, RZ, RZ, R9 ;  /* 0x000000ffff047224 */ /* 0x000fe400078e0009 */
[----:B------:R-:W-:Y:S01]  /*0270*/  IMAD.MOV.U32 R27, RZ, RZ, R0 ;  /* 0x000000ffff1b7224 */ /* 0x000fe200078e0000 */
[----:B------:R-:W-:Y:S02]  /*0280*/  IADD3.X R9, PT, PT, R23, R0, RZ, P0, !PT ;  /* 0x0000000017097210 */ /* 0x000fe400007fe4ff */
[----:B0-----:R-:W2:Y:S01]  /*0290*/  LDG.E R29, desc[UR4][R4.64+-0x10] ;  /* 0xfffff004041d7981 */ /* 0x001ea2000c1e1900 */
[----:B------:R-:W-:-:S03]  /*02a0*/  IADD3 R10, P0, PT, R21, R8, RZ ;  /* 0x00000008150a7210 */ /* 0x000fc60007f1e0ff */
[----:B------:R-:W2:Y:S02]  /*02b0*/  LDG.E R26, desc[UR4][R26.64] ;  /* 0x000000041a1a7981 */ /* 0x000ea4000c1e1900 */
[----:B------:R-:W-:Y:S02]  /*02c0*/  IMAD.X R11, R23, 0x1, R9, P0 ;  /* 0x00000001170b7824 */ /* 0x000fe400000e0609 */
[----:B------:R0:W3:Y:S04]  /*02d0*/  LDG.E R25, desc[UR4][R8.64] ;  /* 0x0000000408197981 */ /* 0x0000e8000c1e1900 */
[----:B------:R-:W3:Y:S04]  /*02e0*/  LDG.E R28, desc[UR4][R4.64+-0xc] ;  /* 0xfffff404041c7981 */ /* 0x000ee8000c1e1900 */
[----:B------:R1:W4:Y:S04]  /*02f0*/  LDG.E R13, desc[UR4][R10.64] ;  /* 0x000000040a0d7981 */ /* 0x000328000c1e1900 */
[----:B------:R-:W4:Y:S01]  /*0300*/  LDG.E R12, desc[UR4][R4.64+-0x8] ;  /* 0xfffff804040c7981 */ /* 0x000f22000c1e1900 */
[----:B------:R-:W-:-:S03]  /*0310*/  IADD3 R14, P0, PT, R21, R10, RZ ;  /* 0x0000000a150e7210 */ /* 0x000fc60007f1e0ff */
[----:B------:R-:W5:Y:S02]  /*0320*/  LDG.E R27, desc[UR4][R4.64] ;  /* 0x00000004041b7981 */ /* 0x000f64000c1e1900 */
[----:B------:R-:W-:Y:S01]  /*0330*/  IMAD.X R15, R23, 0x1, R11, P0 ;  /* 0x00000001170f7824 */ /* 0x000fe200000e060b */
[----:B------:R-:W-:-:S04]  /*0340*/  IADD3 R6, P0, PT, R21, R14, RZ ;  /* 0x0000000e15067210 */ /* 0x000fc80007f1e0ff */
[----:B------:R-:W5:Y:S01]  /*0350*/  LDG.E R14, desc[UR4][R14.64] ;  /* 0x000000040e0e7981 */ /* 0x000f62000c1e1900 */
[----:B--2---:R-:W-:Y:S02]  /*0360*/  IMAD R26, R29, R26, R7 ;  /* 0x0000001a1d1a7224 */ /* 0x004fe400078e0207 */
[----:B------:R-:W-:Y:S01]  /*0370*/  IMAD.X R7, R23, 0x1, R15, P0 ;  /* 0x0000000117077824 */ /* 0x000fe200000e060f */
[----:B0-----:R-:W-:Y:S01]  /*0380*/  IADD3 R8, P0, PT, R21, R6, RZ ;  /* 0x0000000615087210 */ /* 0x001fe20007f1e0ff */
[----:B------:R-:W2:Y:S01]  /*0390*/  LDG.E R15, desc[UR4][R4.64+0x4] ;  /* 0x00000404040f7981 */ /* 0x000ea2000c1e1900 */
[----:B---3--:R-:W-:-:S03]  /*03a0*/  IMAD R26, R28, R25, R26 ;  /* 0x000000191c1a7224 */ /* 0x008fc600078e021a */
[----:B------:R-:W3:Y:S01]  /*03b0*/  LDG.E R6, desc[UR4][R6.64] ;  /* 0x0000000406067981 */ /* 0x000ee2000c1e1900 */
[----:B------:R-:W-:Y:S01]  /*03c0*/  IMAD.X R9, R23, 0x1, R7, P0 ;  /* 0x0000000117097824 */ /* 0x000fe200000e0607 */
[----:B-1----:R-:W-:Y:S02]  /*03d0*/  IADD3 R10, P0, PT, R21, R8, RZ ;  /* 0x00000008150a7210 */ /* 0x002fe40007f1e0ff */
[----:B------:R-:W5:Y:S01]  /*03e0*/  LDG.E R25, desc[UR4][R4.64+-0x4] ;  /* 0xfffffc0404197981 */ /* 0x000f62000c1e1900 */
[----:B----4-:R-:W-:-:S03]  /*03f0*/  IMAD R26, R12, R13, R26 ;  /* 0x0000000d0c1a7224 */ /* 0x010fc600078e021a */
[----:B------:R0:W2:Y:S01]  /*0400*/  LDG.E R8, desc[UR4][R8.64] ;  /* 0x0000000408087981 */ /* 0x0000a2000c1e1900 */
[----:B------:R-:W-:Y:S01]  /*0410*/  IMAD.X R11, R23, 0x1, R9, P0 ;  /* 0x00000001170b7824 */ /* 0x000fe200000e0609 */
[----:B------:R-:W-:Y:S02]  /*0420*/  IADD3 R12, P0, PT, R21, R10, RZ ;  /* 0x0000000a150c7210 */ /* 0x000fe40007f1e0ff */
[----:B------:R-:W4:Y:S03]  /*0430*/  LDG.E R29, desc[UR4][R4.64+0x8] ;  /* 0x00000804041d7981 */ /* 0x000f26000c1e1900 */
[----:B------:R-:W-:Y:S01]  /*0440*/  IMAD.X R13, R23, 0x1, R11, P0 ;  /* 0x00000001170d7824 */ /* 0x000fe200000e060b */
[----:B------:R-:W4:Y:S04]  /*0450*/  LDG.E R10, desc[UR4][R10.64] ;  /* 0x000000040a0a7981 */ /* 0x000f28000c1e1900 */
[----:B------:R-:W4:Y:S04]  /*0460*/  LDG.E R12, desc[UR4][R12.64] ;  /* 0x000000040c0c7981 */ /* 0x000f28000c1e1900 */
[----:B------:R1:W4:Y:S01]  /*0470*/  LDG.E R7, desc[UR4][R4.64+0xc] ;  /* 0x00000c0404077981 */ /* 0x000322000c1e1900 */
[----:B------:R-:W-:-:S04]  /*0480*/  IADD3 R24, P0, PT, R24, -0x8, RZ ;  /* 0xfffffff818187810 */ /* 0x000fc80007f1e0ff */
[----:B------:R-:W-:Y:S02]  /*0490*/  IADD3.X R22, PT, PT, R22, -0x1, RZ, P0, !PT ;  /* 0xffffffff16167810 */ /* 0x000fe400007fe4ff */
[----:B------:R-:W-:-:S04]  /*04a0*/  ISETP.NE.U32.AND P0, PT, R24, RZ, PT ;  /* 0x000000ff1800720c */ /* 0x000fc80003f05070 */
[----:B------:R-:W-:Y:S02]  /*04b0*/  ISETP.NE.AND.EX P0, PT, R22, RZ, PT, P0 ;  /* 0x000000ff1600720c */ /* 0x000fe40003f05300 */
[----:B0-----:R-:W-:Y:S02]  /*04c0*/  IADD3 R9, P3, PT, R4, 0x20, RZ ;  /* 0x0000002004097810 */ /* 0x001fe40007f7e0ff */
[----:B------:R-:W-:-:S03]  /*04d0*/  LEA R20, P2, R17, R20, 0x5 ;  /* 0x0000001411147211 */ /* 0x000fc600078428ff */
[----:B-1----:R-:W-:Y:S01]  /*04e0*/  IMAD.X R5, RZ, RZ, R5, P3 ;  /* 0x000000ffff057224 */ /* 0x002fe200018e0605 */
[----:B------:R-:W-:Y:S01]  /*04f0*/  LEA.HI.X R0, R17, R0, RZ, 0x5, P2 ;  /* 0x0000000011007211 */ /* 0x000fe200010f2cff */
[----:B-----5:R-:W-:-:S04]  /*0500*/  IMAD R14, R25, R14, R26 ;  /* 0x0000000e190e7224 */ /* 0x020fc800078e021a */
[----:B---3--:R-:W-:-:S04]  /*0510*/  IMAD R6, R27, R6, R14 ;  /* 0x000000061b067224 */ /* 0x008fc800078e020e */
[----:B--2---:R-:W-:-:S04]  /*0520*/  IMAD R6, R15, R8, R6 ;  /* 0x000000080f067224 */ /* 0x004fc800078e0206 */
[----:B----4-:R-:W-:-:S04]  /*0530*/  IMAD R6, R29, R10, R6 ;  /* 0x0000000a1d067224 */ /* 0x010fc800078e0206 */
[----:B------:R-:W-:Y:S01]  /*0540*/  IMAD R7, R7, R12, R6 ;  /* 0x0000000c07077224 */ /* 0x000fe200078e0206 */
[----:B------:R-:W-:Y:S06]  /*0550*/  @P0 BRA `(.L_x_1) ;  /* 0xfffffffc00380947 */ /* 0x000fec000383ffff */
.L_x_0:
[----:B------:R-:W-:Y:S05]  /*0560*/  @!P1 BRA `(.L_x_2) ;  /* 0x0000000400409947 */ /* 0x000fea0003800000 */
[----:B------:R-:W-:-:S04]  /*0570*/  LOP3.LUT R0, R17, 0x7, RZ, 0xc0, !PT ;  /* 0x0000000711007812 */ /* 0x000fc800078ec0ff */
[----:B------:R-:W-:-:S04]  /*0580*/  IADD3 R0, P1, PT, R0, -0x1, RZ ;  /* 0xffffffff00007810 */ /* 0x000fc80007f3e0ff */
[----:B------:R-:W-:Y:S01]  /*0590*/  ISETP.GE.U32.AND P0, PT, R0, 0x3, PT ;  /* 0x000000030000780c */ /* 0x000fe20003f06070 */
[----:B------:R-:W-:Y:S01]  /*05a0*/  IMAD.X R0, RZ, RZ, -0x1, P1 ;  /* 0xffffffffff007424 */ /* 0x000fe200008e06ff */
[----:B------:R-:W-:-:S04]  /*05b0*/  LOP3.LUT P1, R20, R17, 0x3, RZ, 0xc0, !PT ;  /* 0x0000000311147812 */ /* 0x000fc8000782c0ff */
[----:B------:R-:W-:-:S13]  /*05c0*/  ISETP.GE.U32.AND.EX P0, PT, R0, RZ, PT, P0 ;  /* 0x000000ff0000720c */ /* 0x000fda0003f06100 */
[----:B------:R-:W-:Y:S05]  /*05d0*/  @!P0 BRA `(.L_x_3) ;  /* 0x0000000000808947 */ /* 0x000fea0003800000 */
[----:B------:R-:W1:Y:S01]  /*05e0*/  LDCU.128 UR8, c[0x0][0x380] ;  /* 0x00007000ff0877ac */ /* 0x000e620008000c00 */
[-C--:B------:R-:W-:Y:S01]  /*05f0*/  IMAD.WIDE.U32 R8, R16, R17.reuse, R2 ;  /* 0x0000001110087225 */ /* 0x080fe200078e0002 */
[----:B------:R-:W-:Y:S02]  /*0600*/  IADD3 R0, P0, PT, R19, R16, RZ ;  /* 0x0000001013007210 */ /* 0x000fe40007f1e0ff */
[----:B------:R-:W-:Y:S01]  /*0610*/  SHF.R.U32.HI R23, RZ, 0x1e, R17 ;  /* 0x0000001eff177819 */ /* 0x000fe20000011611 */
[----:B------:R-:W-:Y:S02]  /*0620*/  IMAD R5, R18, R17, RZ ;  /* 0x0000001112057224 */ /* 0x000fe400078e02ff */
[----:B------:R-:W-:-:S03]  /*0630*/  IMAD.X R11, RZ, RZ, R18, P0 ;  /* 0x000000ffff0b7224 */ /* 0x000fc600000e0612 */
[----:B------:R-:W-:Y:S01]  /*0640*/  IADD3 R5, PT, PT, R9, R5, RZ ;  /* 0x0000000509057210 */ /* 0x000fe20007ffe0ff */
[----:B------:R-:W-:Y:S01]  /*0650*/  IMAD.SHL.U32 R9, R17, 0x4, RZ ;  /* 0x0000000411097824 */ /* 0x000fe200078e00ff */
[----:B-1----:R-:W-:Y:S02]  /*0660*/  LEA R14, P3, R8, UR10, 0x2 ;  /* 0x0000000a080e7c11 */ /* 0x002fe4000f8610ff */
[----:B------:R-:W-:Y:S02]  /*0670*/  LEA R4, P2, R0, UR8, 0x2 ;  /* 0x0000000800047c11 */ /* 0x000fe4000f8410ff */
[----:B------:R-:W-:Y:S02]  /*0680*/  LEA.HI.X R15, R8, UR11, R5, 0x2, P3 ;  /* 0x0000000b080f7c11 */ /* 0x000fe400098f1405 */
[C---:B------:R-:W-:Y:S02]  /*0690*/  IADD3 R12, P0, PT, R9.reuse, R14, RZ ;  /* 0x0000000e090c7210 */ /* 0x040fe40007f1e0ff */
[----:B------:R-:W-:Y:S01]  /*06a0*/  LEA.HI.X R5, R0, UR9, R11, 0x2, P2 ;  /* 0x0000000900057c11 */ /* 0x000fe200090f140b */
[----:B0-----:R-:W2:Y:S01]  /*06b0*/  LDG.E R6, desc[UR4][R14.64] ;  /* 0x000000040e067981 */ /* 0x001ea2000c1e1900 */
[----:B------:R-:W-:Y:S01]  /*06c0*/  IADD3 R10, P2, PT, R9, R12, RZ ;  /* 0x0000000c090a7210 */ /* 0x000fe20007f5e0ff */
[----:B------:R-:W-:-:S02]  /*06d0*/  IMAD.X R13, R23, 0x1, R15, P0 ;  /* 0x00000001170d7824 */ /* 0x000fc400000e060f */
[----:B------:R-:W2:Y:S01]  /*06e0*/  LDG.E R0, desc[UR4][R4.64] ;  /* 0x0000000404007981 */ /* 0x000ea2000c1e1900 */
[----:B------:R-:W-:Y:S01]  /*06f0*/  IADD3 R8, P0, PT, R9, R10, RZ ;  /* 0x0000000a09087210 */ /* 0x000fe20007f1e0ff */
[C---:B------:R-:W-:Y:S02]  /*0700*/  IMAD.X R11, R23.reuse, 0x1, R13, P2 ;  /* 0x00000001170b7824 */ /* 0x040fe400010e060d */
[----:B------:R-:W3:Y:S04]  /*0710*/  LDG.E R12, desc[UR4][R12.64] ;  /* 0x000000040c0c7981 */ /* 0x000ee8000c1e1900 */
[----:B------:R-:W3:Y:S01]  /*0720*/  LDG.E R21, desc[UR4][R4.64+0x4] ;  /* 0x0000040404157981 */ /* 0x000ee2000c1e1900 */
[----:B------:R-:W-:-:S03]  /*0730*/  IMAD.X R9, R23, 0x1, R11, P0 ;  /* 0x0000000117097824 */ /* 0x000fc600000e060b */
[----:B------:R-:W4:Y:S04]  /*0740*/  LDG.E R10, desc[UR4][R10.64] ;  /* 0x000000040a0a7981 */ /* 0x000f28000c1e1900 */
[----:B------:R-:W4:Y:S04]  /*0750*/  LDG.E R23, desc[UR4][R4.64+0x8] ;  /* 0x0000080404177981 */ /* 0x000f28000c1e1900 */
[----:B------:R-:W5:Y:S04]  /*0760*/  LDG.E R15, desc[UR4][R4.64+0xc] ;  /* 0x00000c04040f7981 */ /* 0x000f68000c1e1900 */
[----:B------:R-:W5:Y:S01]  /*0770*/  LDG.E R8, desc[UR4][R8.64] ;  /* 0x0000000408087981 */ /* 0x000f62000c1e1900 */
[----:B------:R-:W-:-:S05]  /*0780*/  IADD3 R16, P0, PT, R16, 0x4, RZ ;  /* 0x0000000410107810 */ /* 0x000fca0007f1e0ff */
[----:B------:R-:W-:Y:S02]  /*0790*/  IMAD.X R18, RZ, RZ, R18, P0 ;  /* 0x000000ffff127224 */ /* 0x000fe400000e0612 */
[----:B--2---:R-:W-:-:S04]  /*07a0*/  IMAD R0, R0, R6, R7 ;  /* 0x0000000600007224 */ /* 0x004fc800078e0207 */
[----:B---3--:R-:W-:-:S04]  /*07b0*/  IMAD R0, R21, R12, R0 ;  /* 0x0000000c15007224 */ /* 0x008fc800078e0200 */
[----:B----4-:R-:W-:-:S04]  /*07c0*/  IMAD R0, R23, R10, R0 ;  /* 0x0000000a17007224 */ /* 0x010fc800078e0200 */
[----:B-----5:R-:W-:-:S07]  /*07d0*/  IMAD R7, R15, R8, R0 ;  /* 0x000000080f077224 */ /* 0x020fce00078e0200 */
.L_x_3:
[----:B------:R-:W-:Y:S05]  /*07e0*/  @!P1 BRA `(.L_x_2) ;  /* 0x0000000000a09947 */ /* 0x000fea0003800000 */
[----:B------:R-:W-:Y:S02]  /*07f0*/  ISETP.NE.AND P1, PT, R20, 0x1, PT ;  /* 0x000000011400780c */ /* 0x000fe40003f25270 */
[----:B------:R-:W-:-:S04]  /*0800*/  LOP3.LUT R0, R17, 0x1, RZ, 0xc0, !PT ;  /* 0x0000000111007812 */ /* 0x000fc800078ec0ff */
[----:B------:R-:W-:-:S07]  /*0810*/  ISETP.NE.U32.AND P0, PT, R0, 0x1, PT ;  /* 0x000000010000780c */ /* 0x000fce0003f05070 */
[----:B------:R-:W-:Y:S06]  /*0820*/  @!P1 BRA `(.L_x_4) ;  /* 0x0000000000509947 */ /* 0x000fec0003800000 */
[----:B------:R-:W1:Y:S01]  /*0830*/  LDCU.128 UR8, c[0x0][0x380] ;  /* 0x00007000ff0877ac */ /* 0x000e620008000c00 */
[----:B------:R-:W-:Y:S01]  /*0840*/  IADD3 R0, P1, PT, R19, R16, RZ ;  /* 0x0000001013007210 */ /* 0x000fe20007f3e0ff */
[----:B------:R-:W-:-:S04]  /*0850*/  IMAD.WIDE.U32 R10, R16, R17, R2 ;  /* 0x00000011100a7225 */ /* 0x000fc800078e0002 */
[----:B------:R-:W-:Y:S02]  /*0860*/  IMAD R9, R18, R17, RZ ;  /* 0x0000001112097224 */ /* 0x000fe400078e02ff */
[----:B------:R-:W-:-:S03]  /*0870*/  IMAD.X R5, RZ, RZ, R18, P1 ;  /* 0x000000ffff057224 */ /* 0x000fc600008e0612 */
[----:B------:R-:W-:Y:S02]  /*0880*/  IADD3 R9, PT, PT, R11, R9, RZ ;  /* 0x000000090b097210 */ /* 0x000fe40007ffe0ff */
[----:B-1----:R-:W-:Y:S02]  /*0890*/  LEA R8, P1, R10, UR10, 0x2 ;  /* 0x0000000a0a087c11 */ /* 0x002fe4000f8210ff */
[----:B------:R-:W-:Y:S02]  /*08a0*/  LEA R4, P2, R0, UR8, 0x2 ;  /* 0x0000000800047c11 */ /* 0x000fe4000f8410ff */
[----:B------:R-:W-:Y:S02]  /*08b0*/  LEA.HI.X R9, R10, UR11, R9, 0x2, P1 ;  /* 0x0000000b0a097c11 */ /* 0x000fe400088f1409 */
[----:B------:R-:W-:Y:S02]  /*08c0*/  LEA.HI.X R5, R0, UR9, R5, 0x2, P2 ;  /* 0x0000000900057c11 */ /* 0x000fe400090f1405 */
[----:B------:R-:W-:-:S02]  /*08d0*/  LEA R10, P1, R17, R8, 0x2 ;  /* 0x00000008110a7211 */ /* 0x000fc400078210ff */
[----:B0-----:R-:W2:Y:S02]  /*08e0*/  LDG.E R8, desc[UR4][R8.64] ;  /* 0x0000000408087981 */ /* 0x001ea4000c1e1900 */
[----:B------:R-:W-:Y:S02]  /*08f0*/  LEA.HI.X R11, R17, R9, RZ, 0x2, P1 ;  /* 0x00000009110b7211 */ /* 0x000fe400008f14ff */
[----:B------:R-:W2:Y:S04]  /*0900*/  LDG.E R0, desc[UR4][R4.64] ;  /* 0x0000000404007981 */ /* 0x000ea8000c1e1900 */
[----:B------:R-:W3:Y:S04]  /*0910*/  LDG.E R13, desc[UR4][R4.64+0x4] ;  /* 0x00000404040d7981 */ /* 0x000ee8000c1e1900 */
[----:B------:R-:W3:Y:S01]  /*0920*/  LDG.E R10, desc[UR4][R10.64] ;  /* 0x000000040a0a7981 */ /* 0x000ee2000c1e1900 */
[----:B------:R-:W-:-:S05]  /*0930*/  IADD3 R16, P1, PT, R16, 0x2, RZ ;  /* 0x0000000210107810 */ /* 0x000fca0007f3e0ff */
[----:B------:R-:W-:Y:S02]  /*0940*/  IMAD.X R18, RZ, RZ, R18, P1 ;  /* 0x000000ffff127224 */ /* 0x000fe400008e0612 */
[----:B--2---:R-:W-:-:S04]  /*0950*/  IMAD R0, R0, R8, R7 ;  /* 0x0000000800007224 */ /* 0x004fc800078e0207 */
[----:B---3--:R-:W-:-:S07]  /*0960*/  IMAD R7, R13, R10, R0 ;  /* 0x0000000a0d077224 */ /* 0x008fce00078e0200 */
.L_x_4:
[----:B------:R-:W-:Y:S05]  /*0970*/  @P0 BRA `(.L_x_2) ;  /* 0x00000000003c0947 */ /* 0x000fea0003800000 */
[----:B------:R-:W1:Y:S01]  /*0980*/  LDCU.128 UR8, c[0x0][0x380] ;  /* 0x00007000ff0877ac */ /* 0x000e620008000c00 */
[----:B------:R-:W-:Y:S01]  /*0990*/  IMAD.MOV.U32 R8, RZ, RZ, R2 ;  /* 0x000000ffff087224 */ /* 0x000fe200078e0002 */
[----:B------:R-:W-:Y:S01]  /*09a0*/  IADD3 R0, P0, PT, R19, R16, RZ ;  /* 0x0000001013007210 */ /* 0x000fe20007f1e0ff */
[----:B------:R-:W-:Y:S02]  /*09b0*/  IMAD.MOV.U32 R9, RZ, RZ, R3 ;  /* 0x000000ffff097224 */ /* 0x000fe400078e0003 */
[----:B------:R-:W-:-:S04]  /*09c0*/  IMAD.WIDE.U32 R8, R16, R17, R8 ;  /* 0x0000001110087225 */ /* 0x000fc800078e0008 */
[----:B------:R-:W-:Y:S02]  /*09d0*/  IMAD R17, R18, R17, RZ ;  /* 0x0000001112117224 */ /* 0x000fe400078e02ff */
[----:B------:R-:W-:Y:S02]  /*09e0*/  IMAD.X R5, RZ, RZ, R18, P0 ;  /* 0x000000ffff057224 */ /* 0x000fe400000e0612 */
[----:B------:R-:W-:Y:S01]  /*09f0*/  IMAD.IADD R9, R9, 0x1, R17 ;  /* 0x0000000109097824 */ /* 0x000fe200078e0211 */
[----:B-1----:R-:W-:Y:S02]  /*0a00*/  LEA R4, P1, R0, UR8, 0x2 ;  /* 0x0000000800047c11 */ /* 0x002fe4000f8210ff */
[----:B------:R-:W-:Y:S02]  /*0a10*/  LEA R10, P0, R8, UR10, 0x2 ;  /* 0x0000000a080a7c11 */ /* 0x000fe4000f8010ff */
[----:B------:R-:W-:Y:S02]  /*0a20*/  LEA.HI.X R5, R0, UR9, R5, 0x2, P1 ;  /* 0x0000000900057c11 */ /* 0x000fe400088f1405 */
[----:B------:R-:W-:-:S03]  /*0a30*/  LEA.HI.X R11, R8, UR11, R9, 0x2, P0 ;  /* 0x0000000b080b7c11 */ /* 0x000fc600080f1409 */
[----:B0-----:R-:W2:Y:S04]  /*0a40*/  LDG.E R4, desc[UR4][R4.64] ;  /* 0x0000000404047981 */ /* 0x001ea8000c1e1900 */
[----:B------:R-:W2:Y:S02]  /*0a50*/  LDG.E R10, desc[UR4][R10.64] ;  /* 0x000000040a0a7981 */ /* 0x000ea4000c1e1900 */
[----:B--2---:R-:W-:-:S07]  /*0a60*/  IMAD R7, R4, R10, R7 ;  /* 0x0000000a04077224 */ /* 0x004fce00078e0207 */
.L_x_2:
[----:B------:R-:W1:Y:S01]  /*0a70*/  LDC.64 R4, c[0x0][0x390] ;  /* 0x0000e400ff047b82 */ /* 0x000e620000000a00 */
[----:B------:R-:W-:-:S04]  /*0a80*/  IMAD.IADD R3, R2, 0x1, R19 ;  /* 0x0000000102037824 */ /* 0x000fc800078e0213 */
[----:B-1----:R-:W-:-:S05]  /*0a90*/  IMAD.WIDE R2, R3, 0x4, R4 ;  /* 0x0000000403027825 */ /* 0x002fca00078e0204 */
[----:B0-----:R-:W-:Y:S01]  /*0aa0*/  STG.E desc[UR4][R2.64], R7 ;  /* 0x0000000702007986 */ /* 0x001fe2000c101904 */
[----:B------:R-:W-:Y:S05]  /*0ab0*/  EXIT ;  /* 0x000000000000794d */ /* 0x000fea0003800000 */
.L_x_5:
[----:B------:R-:W-:-:S00]  /*0ac0*/  BRA `(.L_x_5) ;  /* 0xfffffffc00fc7947 */ /* 0x000fc0000383ffff */
[----:B------:R-:W-:-:S00]  /*0ad0*/  NOP ;  /* 0x0000000000007918 */ /* 0x000fc00000000000 */
        /* <DEDUP_REMOVED lines=10> */
.L_x_6:


//--------------------- .nv.shared.reserved.0     --------------------------
	.section	.nv.shared.reserved.0,"aw",@nobits
	.weak		__nv_reservedSMEM_offset_0_alias
	.size		__nv_reservedSMEM_offset_0_alias, 0, 64
	.other		__nv_reservedSMEM_offset_0_alias,@"STO_CUDA_RESERVED_SHARED STV_DEFAULT"
__nv_reservedSMEM_offset_0_alias:
	.zero		0
	.zero		64


//--------------------- .nv.constant0._Z25gpu_matrix_multiplicationPiS_S_i --------------------------
	.section	.nv.constant0._Z25gpu_matrix_multiplicationPiS_S_i,"a",@progbits
	.sectionflags	@""
	.align	4
.nv.constant0._Z25gpu_matrix_multiplicationPiS_S_i:
	.zero		924


//--------------------- SYMBOLS --------------------------

	.type		.nv.reservedSmem.offset0,@object
	.size		.nv.reservedSmem.offset0,0x4
